//
// Generated by NVIDIA NVVM Compiler
//
// Compiler Build ID: CL-36424714
// Cuda compilation tools, release 13.0, V13.0.88
// Based on NVVM 20.0.0
//

.version 9.0
.target sm_100
.address_size 64

	// .globl	_Z6kernelPiS_

.visible .entry _Z6kernelPiS_(
	.param .u64 .ptr .align 1 _Z6kernelPiS__param_0,
	.param .u64 .ptr .align 1 _Z6kernelPiS__param_1
)
{
	.reg .pred 	%p<4>;
	.reg .b32 	%r<10>;
	.reg .b64 	%rd<9>;

	ld.param.u64 	%rd4, [_Z6kernelPiS__param_0];
	ld.param.u64 	%rd3, [_Z6kernelPiS__param_1];
	cvta.to.global.u64 	%rd1, %rd4;
	mov.u32 	%r1, %tid.x;
	mov.u32 	%r9, %ntid.x;
	mul.wide.u32 	%rd5, %r1, 4;
	add.s64 	%rd2, %rd1, %rd5;
$L__BB0_1:
	setp.ge.u32 	%p1, %r1, %r9;
	@%p1 bra 	$L__BB0_3;
	ld.global.u32 	%r5, [%rd2];
	mul.wide.s32 	%rd6, %r9, 4;
	add.s64 	%rd7, %rd2, %rd6;
	ld.global.u32 	%r6, [%rd7];
	add.s32 	%r7, %r6, %r5;
	st.global.u32 	[%rd2], %r7;
$L__BB0_3:
	shr.u32 	%r4, %r9, 1;
	setp.gt.u32 	%p2, %r9, 1;
	mov.u32 	%r9, %r4;
	@%p2 bra 	$L__BB0_1;
	setp.ne.s32 	%p3, %r1, 0;
	@%p3 bra 	$L__BB0_6;
	ld.global.u32 	%r8, [%rd1];
	cvta.to.global.u64 	%rd8, %rd3;
	st.global.u32 	[%rd8], %r8;
$L__BB0_6:
	ret;

}


// ===== COMPILED SASS (sm_100) =====

	.target	sm_100

	.elftype	@"ET_EXEC"


//--------------------- .note.nv.tkinfo           --------------------------
	.section	.note.nv.tkinfo,"",@"SHT_NOTE"
	.sectionflags	@"SHF_NOTE_NV_TKINFO"
	.tkinfo
        /*0018*/ 	.word	0x00000002
        /*0030*/ 	.string	""
        /*0030*/ 	.string	"ptxas"
        /*0030*/ 	.string	"Cuda compilation tools, release 13.0, V13.0.88"
        /*0030*/ 	.string	"Build cuda_13.0.r13.0/compiler.36424714_0"
        /*0030*/ 	.string	"-arch sm_100 -m 64 "



//--------------------- .note.nv.cuinfo           --------------------------
	.section	.note.nv.cuinfo,"",@"SHT_NOTE"
	.sectionflags	@"SHF_NOTE_NV_CUINFO"
        /*0018*/ 	.short	0x0002
        /*001a*/ 	.short	0x0064
        /*001c*/ 	.short	0x0082
	.zero		2


//--------------------- .nv.info                  --------------------------
	.section	.nv.info,"",@"SHT_CUDA_INFO"
	.align	4


	//----- nvinfo : EIATTR_REGCOUNT
	.align		4
        /*0000*/ 	.byte	0x04, 0x2f
        /*0002*/ 	.short	(.L_1 - .L_0)
	.align		4
.L_0:
        /*0004*/ 	.word	index@(_Z6kernelPiS_)
        /*0008*/ 	.word	0x0000000b


	//----- nvinfo : EIATTR_FRAME_SIZE
	.align		4
.L_1:
        /*000c*/ 	.byte	0x04, 0x11
        /*000e*/ 	.short	(.L_3 - .L_2)
	.align		4
.L_2:
        /*0010*/ 	.word	index@(_Z6kernelPiS_)
        /*0014*/ 	.word	0x00000000


	//----- nvinfo : EIATTR_MIN_STACK_SIZE
	.align		4
.L_3:
        /*0018*/ 	.byte	0x04, 0x12
        /*001a*/ 	.short	(.L_5 - .L_4)
	.align		4
.L_4:
        /*001c*/ 	.word	index@(_Z6kernelPiS_)
        /*0020*/ 	.word	0x00000000
.L_5:


//--------------------- .nv.compat                --------------------------
	.section	.nv.compat,"",@"SHT_CUDA_COMPAT_INFO"
	.align	4
        /*0000*/ 	.byte	0x02, 0x09, 0x00, 0x00, 0x02, 0x02, 0x01, 0x00, 0x02, 0x05, 0x05, 0x00, 0x03, 0x07, 0x01, 0x01
        /*0010*/ 	.byte	0x02, 0x03, 0x00, 0x00, 0x02, 0x06, 0x01, 0x00, 0x04, 0x0b, 0x08, 0x00, 0x09, 0x00, 0x00, 0x00
        /*0020*/ 	.byte	0x00, 0x00, 0x00, 0x00


//--------------------- .nv.info._Z6kernelPiS_    --------------------------
	.section	.nv.info._Z6kernelPiS_,"",@"SHT_CUDA_INFO"
	.sectionflags	@""
	.align	4


	//----- nvinfo : EIATTR_CUDA_API_VERSION
	.align		4
        /*0000*/ 	.byte	0x04, 0x37
        /*0002*/ 	.short	(.L_7 - .L_6)
.L_6:
        /*0004*/ 	.word	0x00000082


	//----- nvinfo : EIATTR_KPARAM_INFO
	.align		4
.L_7:
        /*0008*/ 	.byte	0x04, 0x17
        /*000a*/ 	.short	(.L_9 - .L_8)
.L_8:
        /*000c*/ 	.word	0x00000000
        /*0010*/ 	.short	0x0001
        /*0012*/ 	.short	0x0008
        /*0014*/ 	.byte	0x00, 0xf5, 0x21, 0x00


	//----- nvinfo : EIATTR_KPARAM_INFO
	.align		4
.L_9:
        /*0018*/ 	.byte	0x04, 0x17
        /*001a*/ 	.short	(.L_11 - .L_10)
.L_10:
        /*001c*/ 	.word	0x00000000
        /*0020*/ 	.short	0x0000
        /*0022*/ 	.short	0x0000
        /*0024*/ 	.byte	0x00, 0xf5, 0x21, 0x00


	//----- nvinfo : EIATTR_SPARSE_MMA_MASK
	.align		4
.L_11:
        /*0028*/ 	.byte	0x03, 0x50
        /*002a*/ 	.short	0x0000


	//----- nvinfo : EIATTR_MAXREG_COUNT
	.align		4
        /*002c*/ 	.byte	0x03, 0x1b
        /*002e*/ 	.short	0x00ff


	//----- nvinfo : EIATTR_MERCURY_ISA_VERSION
	.align		4
        /*0030*/ 	.byte	0x03, 0x5f
        /*0032*/ 	.short	0x0101


	//----- nvinfo : EIATTR_VRC_CTA_INIT_COUNT
	.align		4
        /*0034*/ 	.byte	0x02, 0x4a
	.zero		1
	.zero		1


	//----- nvinfo : EIATTR_EXIT_INSTR_OFFSETS
	.align		4
        /*0038*/ 	.byte	0x04, 0x1c
        /*003a*/ 	.short	(.L_13 - .L_12)


	//   ....[0]....
.L_12:
        /*003c*/ 	.word	0x00000150


	//   ....[1]....
        /*0040*/ 	.word	0x000001a0


	//----- nvinfo : EIATTR_CRS_STACK_SIZE
	.align		4
.L_13:
        /*0044*/ 	.byte	0x04, 0x1e
        /*0046*/ 	.short	(.L_15 - .L_14)
.L_14:
        /*0048*/ 	.word	0x00000000


	//----- nvinfo : EIATTR_CBANK_PARAM_SIZE
	.align		4
.L_15:
        /*004c*/ 	.byte	0x03, 0x19
        /*004e*/ 	.short	0x0010


	//----- nvinfo : EIATTR_PARAM_CBANK
	.align		4
        /*0050*/ 	.byte	0x04, 0x0a
        /*0052*/ 	.short	(.L_17 - .L_16)
	.align		4
.L_16:
        /*0054*/ 	.word	index@(.nv.constant0._Z6kernelPiS_)
        /*0058*/ 	.short	0x0380
        /*005a*/ 	.short	0x0010


	//----- nvinfo : EIATTR_SW_WAR
	.align		4
.L_17:
        /*005c*/ 	.byte	0x04, 0x36
        /*005e*/ 	.short	(.L_19 - .L_18)
.L_18:
        /*0060*/ 	.word	0x00000008
.L_19:


//--------------------- .nv.callgraph             --------------------------
	.section	.nv.callgraph,"",@"SHT_CUDA_CALLGRAPH"
	.align	4
	.sectionentsize	8
	.align		4
        /*0000*/ 	.word	0x00000000
	.align		4
        /*0004*/ 	.word	0xffffffff
	.align		4
        /*0008*/ 	.word	0x00000000
	.align		4
        /*000c*/ 	.word	0xfffffffe
	.align		4
        /*0010*/ 	.word	0x00000000
	.align		4
        /*0014*/ 	.word	0xfffffffd
	.align		4
        /*0018*/ 	.word	0x00000000
	.align		4
        /*001c*/ 	.word	0xfffffffc


//--------------------- .text._Z6kernelPiS_       --------------------------
	.section	.text._Z6kernelPiS_,"ax",@progbits
	.align	128
        .global         _Z6kernelPiS_
        .type           _Z6kernelPiS_,@function
        .size           _Z6kernelPiS_,(.L_x_4 - _Z6kernelPiS_)
        .other          _Z6kernelPiS_,@"STO_CUDA_ENTRY STV_DEFAULT"
_Z6kernelPiS_:
.text._Z6kernelPiS_:
[----:B------:R-:W-:Y:S01]  /*0000*/  LDC R1, c[0x0][0x37c] ;  /* 0x0000df00ff017b82 */ /* 0x000fe20000000800 */
[----:B------:R-:W0:Y:S07]  /*0010*/  S2R R8, SR_TID.X ;  /* 0x0000000000087919 */ /* 0x000e2e0000002100 */
[----:B------:R-:W0:Y:S01]  /*0020*/  LDC.64 R2, c[0x0][0x380] ;  /* 0x0000e000ff027b82 */ /* 0x000e220000000a00 */
[----:B------:R-:W1:Y:S01]  /*0030*/  LDCU UR6, c[0x0][0x360] ;  /* 0x00006c00ff0677ac */ /* 0x000e620008000800 */
[----:B------:R-:W2:Y:S01]  /*0040*/  LDCU.64 UR4, c[0x0][0x358] ;  /* 0x00006b00ff0477ac */ /* 0x000ea20008000a00 */
[----:B-1----:R-:W-:-:S02]  /*0050*/  IMAD.U32 R5, RZ, RZ, UR6 ;  /* 0x00000006ff057e24 */ /* 0x002fc4000f8e00ff */
[----:B0-2---:R-:W-:-:S07]  /*0060*/  IMAD.WIDE.U32 R2, R8, 0x4, R2 ;  /* 0x0000000408027825 */ /* 0x005fce00078e0002 */
.L_x_2:
[----:B------:R-:W-:Y:S01]  /*0070*/  ISETP.GE.U32.AND P0, PT, R8, R5, PT ;  /* 0x000000050800720c */ /* 0x000fe20003f06070 */
[----:B------:R-:W-:Y:S01]  /*0080*/  BSSY.RECONVERGENT B0, `(.L_x_0) ;  /* 0x0000009000007945 */ /* 0x000fe20003800200 */
[----:B------:R-:W-:Y:S02]  /*0090*/  ISETP.GT.U32.AND P1, PT, R5, 0x1, PT ;  /* 0x000000010500780c */ /* 0x000fe40003f24070 */
[----:B------:R-:W-:-:S09]  /*00a0*/  SHF.R.U32.HI R6, RZ, 0x1, R5 ;  /* 0x00000001ff067819 */ /* 0x000fd20000011605 */
[----:B0-----:R-:W-:Y:S05]  /*00b0*/  @P0 BRA `(.L_x_1) ;  /* 0x0000000000140947 */ /* 0x001fea0003800000 */
[----:B------:R-:W-:Y:S01]  /*00c0*/  IMAD.WIDE R4, R5, 0x4, R2 ;  /* 0x0000000405047825 */ /* 0x000fe200078e0202 */
[----:B------:R-:W2:Y:S05]  /*00d0*/  LDG.E R0, desc[UR4][R2.64] ;  /* 0x0000000402007981 */ /* 0x000eaa000c1e1900 */
[----:B------:R-:W2:Y:S02]  /*00e0*/  LDG.E R5, desc[UR4][R4.64] ;  /* 0x0000000404057981 */ /* 0x000ea4000c1e1900 */
[----:B--2---:R-:W-:-:S05]  /*00f0*/  IADD3 R7, PT, PT, R0, R5, RZ ;  /* 0x0000000500077210 */ /* 0x004fca0007ffe0ff */
[----:B------:R0:W-:Y:S02]  /*0100*/  STG.E desc[UR4][R2.64], R7 ;  /* 0x0000000702007986 */ /* 0x0001e4000c101904 */
.L_x_1:
[----:B------:R-:W-:Y:S05]  /*0110*/  BSYNC.RECONVERGENT B0 ;  /* 0x0000000000007941 */ /* 0x000fea0003800200 */
.L_x_0:
[----:B------:R-:W-:Y:S01]  /*0120*/  IMAD.MOV.U32 R5, RZ, RZ, R6 ;  /* 0x000000ffff057224 */ /* 0x000fe200078e0006 */
[----:B------:R-:W-:Y:S06]  /*0130*/  @P1 BRA `(.L_x_2) ;  /* 0xfffffffc00cc1947 */ /* 0x000fec000383ffff */
[----:B------:R-:W-:-:S13]  /*0140*/  ISETP.NE.AND P0, PT, R8, RZ, PT ;  /* 0x000000ff0800720c */ /* 0x000fda0003f05270 */
[----:B------:R-:W-:Y:S05]  /*0150*/  @P0 EXIT ;  /* 0x000000000000094d */ /* 0x000fea0003800000 */
[----:B0-----:R-:W0:Y:S02]  /*0160*/  LDC.64 R2, c[0x0][0x380] ;  /* 0x0000e000ff027b82 */ /* 0x001e240000000a00 */
[----:B0-----:R-:W2:Y:S06]  /*0170*/  LDG.E R3, desc[UR4][R2.64] ;  /* 0x0000000402037981 */ /* 0x001eac000c1e1900 */
[----:B------:R-:W2:Y:S02]  /*0180*/  LDC.64 R4, c[0x0][0x388] ;  /* 0x0000e200ff047b82 */ /* 0x000ea40000000a00 */
[----:B--2---:R-:W-:Y:S01]  /*0190*/  STG.E desc[UR4][R4.64], R3 ;  /* 0x0000000304007986 */ /* 0x004fe2000c101904 */
[----:B------:R-:W-:Y:S05]  /*01a0*/  EXIT ;  /* 0x000000000000794d */ /* 0x000fea0003800000 */
.L_x_3:
[----:B------:R-:W-:-:S00]  /*01b0*/  BRA `(.L_x_3) ;  /* 0xfffffffc00fc7947 */ /* 0x000fc0000383ffff */
[----:B------:R-:W-:-:S00]  /*01c0*/  NOP ;  /* 0x0000000000007918 */ /* 0x000fc00000000000 */
        /* <DEDUP_REMOVED lines=11> */
.L_x_4:


//--------------------- .nv.shared.reserved.0     --------------------------
	.section	.nv.shared.reserved.0,"aw",@nobits
	.weak		__nv_reservedSMEM_offset_0_alias
	.size		__nv_reservedSMEM_offset_0_alias, 0, 64
	.other		__nv_reservedSMEM_offset_0_alias,@"STO_CUDA_RESERVED_SHARED STV_DEFAULT"
__nv_reservedSMEM_offset_0_alias:
	.zero		0
	.zero		64


//--------------------- .nv.constant0._Z6kernelPiS_ --------------------------
	.section	.nv.constant0._Z6kernelPiS_,"a",@progbits
	.sectionflags	@""
	.align	4
.nv.constant0._Z6kernelPiS_:
	.zero		912


//--------------------- SYMBOLS --------------------------

	.type		.nv.reservedSmem.offset0,@object
	.size		.nv.reservedSmem.offset0,0x4
